	.headerflags	@"EF_CUDA_TEXMODE_UNIFIED EF_CUDA_64BIT_ADDRESS EF_CUDA_SM86 EF_CUDA_VIRTUAL_SM(EF_CUDA_SM86)"
	.elftype	@"ET_EXEC"


//--------------------- .nv.info                  --------------------------
	.section	.nv.info,"",@"SHT_CUDA_INFO"
	.align	4


	//----- nvinfo : EIATTR_REGCOUNT
	.align		4
        /*0000*/ 	.byte	0x04, 0x2f
        /*0002*/ 	.short	(.L_3 - .L_2)
	.align		4
.L_2:
        /*0004*/ 	.word	index@(triton_)
        /*0008*/ 	.word	0x00000014


	//----- nvinfo : EIATTR_MIN_STACK_SIZE
	.align		4
.L_3:
        /*000c*/ 	.byte	0x04, 0x12
        /*000e*/ 	.short	(.L_5 - .L_4)
	.align		4
.L_4:
        /*0010*/ 	.word	index@(triton_)
        /*0014*/ 	.word	0x00000000


	//----- nvinfo : EIATTR_FRAME_SIZE
	.align		4
.L_5:
        /*0018*/ 	.byte	0x04, 0x11
        /*001a*/ 	.short	(.L_7 - .L_6)
	.align		4
.L_6:
        /*001c*/ 	.word	index@(triton_)
        /*0020*/ 	.word	0x00000000


	//----- nvinfo : EIATTR_MIN_STACK_SIZE
	.align		4
.L_7:
        /*0024*/ 	.byte	0x04, 0x12
        /*0026*/ 	.short	(.L_9 - .L_8)
	.align		4
.L_8:
        /*0028*/ 	.word	index@(triton_)
        /*002c*/ 	.word	0x00000000
.L_9:


//--------------------- .nv.info.triton_          --------------------------
	.section	.nv.info.triton_,"",@"SHT_CUDA_INFO"
	.sectionflags	@""
	.align	4


	//----- nvinfo : EIATTR_CUDA_API_VERSION
	.align		4
        /*0000*/ 	.byte	0x04, 0x37
        /*0002*/ 	.short	(.L_11 - .L_10)
.L_10:
        /*0004*/ 	.word	0x0000007c


	//----- nvinfo : EIATTR_SW2861232_WAR
	.align		4
.L_11:
        /*0008*/ 	.byte	0x01, 0x35
	.zero		2


	//----- nvinfo : EIATTR_PARAM_CBANK
	.align		4
        /*000c*/ 	.byte	0x04, 0x0a
        /*000e*/ 	.short	(.L_13 - .L_12)
	.align		4
.L_12:
        /*0010*/ 	.word	index@(.nv.constant0.triton_)
        /*0014*/ 	.short	0x0160
        /*0016*/ 	.short	0x003c


	//----- nvinfo : EIATTR_CBANK_PARAM_SIZE
	.align		4
.L_13:
        /*0018*/ 	.byte	0x03, 0x19
        /*001a*/ 	.short	0x003c


	//----- nvinfo : EIATTR_KPARAM_INFO
	.align		4
        /*001c*/ 	.byte	0x04, 0x17
        /*001e*/ 	.short	(.L_15 - .L_14)
.L_14:
        /*0020*/ 	.word	0x00000000
        /*0024*/ 	.short	0x0007
        /*0026*/ 	.short	0x0038
        /*0028*/ 	.byte	0x00, 0xf0, 0x11, 0x00


	//----- nvinfo : EIATTR_KPARAM_INFO
	.align		4
.L_15:
        /*002c*/ 	.byte	0x04, 0x17
        /*002e*/ 	.short	(.L_17 - .L_16)
.L_16:
        /*0030*/ 	.word	0x00000000
        /*0034*/ 	.short	0x0006
        /*0036*/ 	.short	0x0030
        /*0038*/ 	.byte	0x00, 0xf0, 0x21, 0x00


	//----- nvinfo : EIATTR_KPARAM_INFO
	.align		4
.L_17:
        /*003c*/ 	.byte	0x04, 0x17
        /*003e*/ 	.short	(.L_19 - .L_18)
.L_18:
        /*0040*/ 	.word	0x00000000
        /*0044*/ 	.short	0x0005
        /*0046*/ 	.short	0x0028
        /*0048*/ 	.byte	0x00, 0xf0, 0x21, 0x00


	//----- nvinfo : EIATTR_KPARAM_INFO
	.align		4
.L_19:
        /*004c*/ 	.byte	0x04, 0x17
        /*004e*/ 	.short	(.L_21 - .L_20)
.L_20:
        /*0050*/ 	.word	0x00000000
        /*0054*/ 	.short	0x0004
        /*0056*/ 	.short	0x0020
        /*0058*/ 	.byte	0x00, 0xf0, 0x21, 0x00


	//----- nvinfo : EIATTR_KPARAM_INFO
	.align		4
.L_21:
        /*005c*/ 	.byte	0x04, 0x17
        /*005e*/ 	.short	(.L_23 - .L_22)
.L_22:
        /*0060*/ 	.word	0x00000000
        /*0064*/ 	.short	0x0003
        /*0066*/ 	.short	0x0018
        /*0068*/ 	.byte	0x00, 0xf0, 0x21, 0x00


	//----- nvinfo : EIATTR_KPARAM_INFO
	.align		4
.L_23:
        /*006c*/ 	.byte	0x04, 0x17
        /*006e*/ 	.short	(.L_25 - .L_24)
.L_24:
        /*0070*/ 	.word	0x00000000
        /*0074*/ 	.short	0x0002
        /*0076*/ 	.short	0x0010
        /*0078*/ 	.byte	0x00, 0xf0, 0x21, 0x00


	//----- nvinfo : EIATTR_KPARAM_INFO
	.align		4
.L_25:
        /*007c*/ 	.byte	0x04, 0x17
        /*007e*/ 	.short	(.L_27 - .L_26)
.L_26:
        /*0080*/ 	.word	0x00000000
        /*0084*/ 	.short	0x0001
        /*0086*/ 	.short	0x0008
        /*0088*/ 	.byte	0x00, 0xf0, 0x21, 0x00


	//----- nvinfo : EIATTR_KPARAM_INFO
	.align		4
.L_27:
        /*008c*/ 	.byte	0x04, 0x17
        /*008e*/ 	.short	(.L_29 - .L_28)
.L_28:
        /*0090*/ 	.word	0x00000000
        /*0094*/ 	.short	0x0000
        /*0096*/ 	.short	0x0000
        /*0098*/ 	.byte	0x00, 0xf0, 0x21, 0x00


	//----- nvinfo : EIATTR_MAXREG_COUNT
	.align		4
.L_29:
        /*009c*/ 	.byte	0x03, 0x1b
        /*009e*/ 	.short	0x00ff


	//----- nvinfo : EIATTR_EXIT_INSTR_OFFSETS
	.align		4
        /*00a0*/ 	.byte	0x04, 0x1c
        /*00a2*/ 	.short	(.L_31 - .L_30)


	//   ....[0]....
.L_30:
        /*00a4*/ 	.word	0x000003c0


	//----- nvinfo : EIATTR_REQNTID
	.align		4
.L_31:
        /*00a8*/ 	.byte	0x04, 0x10
        /*00aa*/ 	.short	(.L_33 - .L_32)
.L_32:
        /*00ac*/ 	.word	0x00000100
        /*00b0*/ 	.word	0x00000001
        /*00b4*/ 	.word	0x00000001
.L_33:


//--------------------- .nv.callgraph             --------------------------
	.section	.nv.callgraph,"",@"SHT_CUDA_CALLGRAPH"
	.align	4
	.sectionentsize	8
	.align		4
        /*0000*/ 	.word	0x00000000
	.align		4
        /*0004*/ 	.word	0xffffffff
	.align		4
        /*0008*/ 	.word	0x00000000
	.align		4
        /*000c*/ 	.word	0xfffffffe
	.align		4
        /*0010*/ 	.word	0x00000000
	.align		4
        /*0014*/ 	.word	0xfffffffd
	.align		4
        /*0018*/ 	.word	0x00000000
	.align		4
        /*001c*/ 	.word	0xfffffffc


//--------------------- .nv.rel.action            --------------------------
	.section	.nv.rel.action,"",@"SHT_CUDA_RELOCINFO"
	.align	8
	.sectionentsize	8
        /*0000*/ 	.byte	0x73, 0x00, 0x00, 0x00, 0x00, 0x00, 0x00, 0x00, 0x00, 0x00, 0x00, 0x11, 0x25, 0x00, 0x05, 0x36


//--------------------- .nv.constant4             --------------------------
	.section	.nv.constant4,"a",@progbits
	.align	8
	.align		8
.nv.constant4:
        /*0000*/ 	.dword	_$_str
	.align		8
        /*0008*/ 	.dword	_$_str_$_2


//--------------------- .nv.constant0.triton_     --------------------------
	.section	.nv.constant0.triton_,"a",@progbits
	.sectionflags	@""
	.align	4
.nv.constant0.triton_:
	.zero		412


//--------------------- .text.triton_             --------------------------
	.section	.text.triton_,"ax",@progbits
	.sectioninfo	@"SHI_REGISTERS=20"
	.align	128
        .global         triton_
        .type           triton_,@function
        .size           triton_,(.L_x_1 - triton_)
        .other          triton_,@"STO_CUDA_ENTRY STV_DEFAULT"
triton_:
.text.triton_:
[----:B------:R-:W-:Y:S02]  /*0000*/  MOV R1, c[0x0][0x28] ;  /* 0x00000a0000017a02 */ /* 0x000fe40000000f00 */
[----:B------:R-:W0:Y:S01]  /*0010*/  S2R R0, SR_TID.X ;  /* 0x0000000000007919 */ /* 0x000e220000002100 */
[----:B------:R-:W-:Y:S01]  /*0020*/  MOV R9, 0x4 ;  /* 0x0000000400097802 */ /* 0x000fe20000000f00 */
[----:B------:R-:W-:Y:S02]  /*0030*/  ULDC.64 UR4, c[0x0][0x118] ;  /* 0x0000460000047ab9 */ /* 0x000fe40000000a00 */
[----:B------:R-:W1:Y:S01]  /*0040*/  S2R R5, SR_CTAID.X ;  /* 0x0000000000057919 */ /* 0x000e620000002500 */
[----:B0-----:R-:W-:Y:S02]  /*0050*/  SHF.L.U32 R0, R0, 0x1, RZ ;  /* 0x0000000100007819 */ /* 0x001fe400000006ff */
[----:B-1----:R-:W-:Y:S02]  /*0060*/  SHF.R.S32.HI R3, RZ, 0x16, R5 ;  /* 0x00000016ff037819 */ /* 0x002fe40000011405 */
[----:B------:R-:W-:Y:S02]  /*0070*/  LOP3.LUT R0, R0, 0x1fe, RZ, 0xc0, !PT ;  /* 0x000001fe00007812 */ /* 0x000fe400078ec0ff */
[----:B------:R-:W-:-:S02]  /*0080*/  SGXT R3, R3, 0x1 ;  /* 0x000000010303781a */ /* 0x000fc40000000200 */
[----:B------:R-:W-:-:S04]  /*0090*/  LEA R0, R5, R0, 0x9 ;  /* 0x0000000005007211 */ /* 0x000fc800078e48ff */
[----:B------:R-:W-:-:S04]  /*00a0*/  LEA.HI R3, R3, R0, RZ, 0x7 ;  /* 0x0000000003037211 */ /* 0x000fc800078f38ff */
[----:B------:R-:W-:-:S04]  /*00b0*/  LOP3.LUT R3, R3, 0xffffff80, RZ, 0xc0, !PT ;  /* 0xffffff8003037812 */ /* 0x000fc800078ec0ff */
[----:B------:R-:W-:-:S05]  /*00c0*/  IADD3 R10, R0, -R3, RZ ;  /* 0x80000003000a7210 */ /* 0x000fca0007ffe0ff */
[----:B------:R-:W-:-:S06]  /*00d0*/  IMAD.WIDE R14, R10, R9, c[0x0][0x170] ;  /* 0x00005c000a0e7625 */ /* 0x000fcc00078e0209 */
[----:B------:R-:W2:Y:S01]  /*00e0*/  LDG.E.EL.64 R14, [R14.64] ;  /* 0x000000040e0e7981 */ /* 0x000ea2000c2e1b00 */
[----:B------:R-:W-:-:S04]  /*00f0*/  IMAD.WIDE R2, R0, R9, c[0x0][0x160] ;  /* 0x0000580000027625 */ /* 0x000fc800078e0209 */
[CC--:B------:R-:W-:Y:S02]  /*0100*/  IMAD.WIDE R4, R10.reuse, R9.reuse, c[0x0][0x168] ;  /* 0x00005a000a047625 */ /* 0x0c0fe400078e0209 */
[----:B------:R-:W3:Y:S02]  /*0110*/  LDG.E.64 R2, [R2.64] ;  /* 0x0000000402027981 */ /* 0x000ee4000c1e1b00 */
[CC--:B------:R-:W-:Y:S02]  /*0120*/  IMAD.WIDE R6, R10.reuse, R9.reuse, c[0x0][0x178] ;  /* 0x00005e000a067625 */ /* 0x0c0fe400078e0209 */
[----:B------:R-:W3:Y:S02]  /*0130*/  LDG.E.EL.64 R4, [R4.64] ;  /* 0x0000000404047981 */ /* 0x000ee4000c2e1b00 */
[-C--:B------:R-:W-:Y:S02]  /*0140*/  IMAD.WIDE R10, R10, R9.reuse, c[0x0][0x180] ;  /* 0x000060000a0a7625 */ /* 0x080fe400078e0209 */
[----:B------:R-:W4:Y:S02]  /*0150*/  LDG.E.EL.64 R6, [R6.64] ;  /* 0x0000000406067981 */ /* 0x000f24000c2e1b00 */
[----:B------:R-:W-:-:S02]  /*0160*/  IMAD.WIDE R12, R0, R9, c[0x0][0x188] ;  /* 0x00006200000c7625 */ /* 0x000fc400078e0209 */
[----:B------:R-:W4:Y:S04]  /*0170*/  LDG.E.EL.64 R10, [R10.64] ;  /* 0x000000040a0a7981 */ /* 0x000f28000c2e1b00 */
[----:B------:R-:W5:Y:S01]  /*0180*/  LDG.E.64 R12, [R12.64] ;  /* 0x000000040c0c7981 */ /* 0x000f62000c1e1b00 */
[----:B------:R-:W-:Y:S01]  /*0190*/  MOV R17, 0x3e800000 ;  /* 0x3e80000000117802 */ /* 0x000fe20000000f00 */
[----:B--2---:R-:W-:Y:S01]  /*01a0*/  FADD R14, R14, 9.9999997473787516356e-06 ;  /* 0x3727c5ac0e0e7421 */ /* 0x004fe20000000000 */
[----:B------:R-:W-:-:S03]  /*01b0*/  FADD R15, R15, 9.9999997473787516356e-06 ;  /* 0x3727c5ac0f0f7421 */ /* 0x000fc60000000000 */
[----:B------:R-:W0:Y:S08]  /*01c0*/  MUFU.SQRT R8, R14 ;  /* 0x0000000e00087308 */ /* 0x000e300000002000 */
[----:B------:R-:W1:Y:S01]  /*01d0*/  MUFU.SQRT R16, R15 ;  /* 0x0000000f00107308 */ /* 0x000e620000002000 */
[C---:B0-----:R-:W-:Y:S02]  /*01e0*/  FSETP.GT.AND P0, PT, R8.reuse, 8.50705917302346158658e+37, PT ;  /* 0x7e8000000800780b */ /* 0x041fe40003f04000 */
[----:B------:R-:W-:-:S02]  /*01f0*/  FSETP.GEU.AND P2, PT, R8, 1.175494350822287508e-38, PT ;  /* 0x008000000800780b */ /* 0x000fc40003f4e000 */
[C---:B-1----:R-:W-:Y:S02]  /*0200*/  FSETP.GT.AND P1, PT, R16.reuse, 8.50705917302346158658e+37, PT ;  /* 0x7e8000001000780b */ /* 0x042fe40003f24000 */
[----:B------:R-:W-:-:S07]  /*0210*/  FSETP.GEU.AND P3, PT, R16, 1.175494350822287508e-38, PT ;  /* 0x008000001000780b */ /* 0x000fce0003f6e000 */
[----:B------:R-:W-:-:S04]  /*0220*/  @P0 FMUL R8, R8, 0.25 ;  /* 0x3e80000008080820 */ /* 0x000fc80000400000 */
[----:B------:R-:W-:Y:S01]  /*0230*/  @!P2 FMUL R8, R8, 16777216 ;  /* 0x4b8000000808a820 */ /* 0x000fe20000400000 */
[----:B------:R-:W-:-:S04]  /*0240*/  @P1 FMUL R16, R16, 0.25 ;  /* 0x3e80000010101820 */ /* 0x000fc80000400000 */
[----:B------:R-:W-:Y:S01]  /*0250*/  @!P3 FMUL R16, R16, 16777216 ;  /* 0x4b8000001010b820 */ /* 0x000fe20000400000 */
[----:B------:R-:W0:Y:S01]  /*0260*/  MUFU.RCP R8, R8 ;  /* 0x0000000800087308 */ /* 0x000e220000001000 */
[----:B------:R-:W-:-:S07]  /*0270*/  FSEL R15, R17, 1, P0 ;  /* 0x3f800000110f7808 */ /* 0x000fce0000000000 */
[----:B------:R-:W1:Y:S01]  /*0280*/  MUFU.RCP R16, R16 ;  /* 0x0000001000107308 */ /* 0x000e620000001000 */
[----:B------:R-:W-:Y:S01]  /*0290*/  FSEL R17, R17, 1, P1 ;  /* 0x3f80000011117808 */ /* 0x000fe20000800000 */
[----:B------:R-:W-:Y:S01]  /*02a0*/  @!P2 FMUL R15, R15, 16777216 ;  /* 0x4b8000000f0fa820 */ /* 0x000fe20000400000 */
[----:B---3--:R-:W-:-:S03]  /*02b0*/  FADD R2, R2, -R4 ;  /* 0x8000000402027221 */ /* 0x008fc60000000000 */
[----:B------:R-:W-:Y:S01]  /*02c0*/  @!P3 FMUL R17, R17, 16777216 ;  /* 0x4b8000001111b820 */ /* 0x000fe20000400000 */
[----:B0-----:R-:W-:Y:S01]  /*02d0*/  FMUL R15, R8, R15 ;  /* 0x0000000f080f7220 */ /* 0x001fe20000400000 */
[----:B------:R-:W-:-:S03]  /*02e0*/  FADD R3, R3, -R5 ;  /* 0x8000000503037221 */ /* 0x000fc60000000000 */
[----:B------:R-:W-:Y:S01]  /*02f0*/  FMUL R15, R2, R15 ;  /* 0x0000000f020f7220 */ /* 0x000fe20000400000 */
[----:B-1----:R-:W-:-:S03]  /*0300*/  FMUL R4, R16, R17 ;  /* 0x0000001110047220 */ /* 0x002fc60000400000 */
[----:B----4-:R-:W-:Y:S01]  /*0310*/  FFMA R15, R6, R15, R10 ;  /* 0x0000000f060f7223 */ /* 0x010fe2000000000a */
[----:B------:R-:W-:-:S04]  /*0320*/  FMUL R4, R3, R4 ;  /* 0x0000000403047220 */ /* 0x000fc80000400000 */
[----:B------:R-:W-:Y:S01]  /*0330*/  FFMA R4, R7, R4, R11 ;  /* 0x0000000407047223 */ /* 0x000fe2000000000b */
[----:B-----5:R-:W-:Y:S01]  /*0340*/  FSETP.GEU.AND P0, PT, R15, -R12, PT ;  /* 0x8000000c0f00720b */ /* 0x020fe20003f0e000 */
[----:B------:R-:W-:Y:S02]  /*0350*/  FADD R12, R12, R15 ;  /* 0x0000000f0c0c7221 */ /* 0x000fe40000000000 */
[----:B------:R-:W-:Y:S01]  /*0360*/  FADD R5, R13, R4 ;  /* 0x000000040d057221 */ /* 0x000fe20000000000 */
[----:B------:R-:W-:Y:S01]  /*0370*/  FSETP.GEU.AND P1, PT, R4, -R13, PT ;  /* 0x8000000d0400720b */ /* 0x000fe20003f2e000 */
[----:B------:R-:W-:Y:S01]  /*0380*/  IMAD.WIDE R2, R0, R9, c[0x0][0x190] ;  /* 0x0000640000027625 */ /* 0x000fe200078e0209 */
[----:B------:R-:W-:Y:S02]  /*0390*/  FSEL R4, R12, RZ, P0 ;  /* 0x000000ff0c047208 */ /* 0x000fe40000000000 */
[----:B------:R-:W-:-:S05]  /*03a0*/  FSEL R5, R5, RZ, P1 ;  /* 0x000000ff05057208 */ /* 0x000fca0000800000 */
[----:B------:R-:W-:Y:S01]  /*03b0*/  STG.E.64 [R2.64], R4 ;  /* 0x0000000402007986 */ /* 0x000fe2000c101b04 */
[----:B------:R-:W-:Y:S05]  /*03c0*/  EXIT ;  /* 0x000000000000794d */ /* 0x000fea0003800000 */
.L_x_0:
[----:B------:R-:W-:-:S00]  /*03d0*/  BRA `(.L_x_0) ;  /* 0xfffffff000007947 */ /* 0x000fc0000383ffff */
[----:B------:R-:W-:-:S00]  /*03e0*/  NOP ;  /* 0x0000000000007918 */ /* 0x000fc00000000000 */
        /* <DEDUP_REMOVED lines=9> */
.L_x_1:


//--------------------- .nv.global.init           --------------------------
	.section	.nv.global.init,"aw",@progbits
.nv.global.init:
	.type		_$_str,@object
	.size		_$_str,(_$_str_$_2 - _$_str)
_$_str:
        /*0000*/ 	.byte	0x5f, 0x5f, 0x43, 0x55, 0x44, 0x41, 0x5f, 0x46, 0x54, 0x5a, 0x00
	.type		_$_str_$_2,@object
	.size		_$_str_$_2,(.L_1 - _$_str_$_2)
_$_str_$_2:
        /*000b*/ 	.byte	0x5f, 0x5f, 0x43, 0x55, 0x44, 0x41, 0x5f, 0x50, 0x52, 0x45, 0x43, 0x5f, 0x53, 0x51, 0x52, 0x54
        /*001b*/ 	.byte	0x00
.L_1:
